//
// Generated by NVIDIA NVVM Compiler
//
// Compiler Build ID: CL-36424714
// Cuda compilation tools, release 13.0, V13.0.88
// Based on NVVM 20.0.0
//

.version 9.0
.target sm_100
.address_size 64

	// .globl	_Z15matrixAddKernelPfS_S_ii
// _ZZ15matrixAddKernelPfS_S_iiE7sharedA has been demoted
// _ZZ15matrixAddKernelPfS_S_iiE7sharedB has been demoted

.visible .entry _Z15matrixAddKernelPfS_S_ii(
	.param .u64 .ptr .align 1 _Z15matrixAddKernelPfS_S_ii_param_0,
	.param .u64 .ptr .align 1 _Z15matrixAddKernelPfS_S_ii_param_1,
	.param .u64 .ptr .align 1 _Z15matrixAddKernelPfS_S_ii_param_2,
	.param .u32 _Z15matrixAddKernelPfS_S_ii_param_3,
	.param .u32 _Z15matrixAddKernelPfS_S_ii_param_4
)
{
	.reg .pred 	%p<22>;
	.reg .b32 	%r<57>;
	.reg .b32 	%f<84>;
	.reg .b64 	%rd<12>;
	// demoted variable
	.shared .align 4 .b8 _ZZ15matrixAddKernelPfS_S_iiE7sharedA[1024];
	// demoted variable
	.shared .align 4 .b8 _ZZ15matrixAddKernelPfS_S_iiE7sharedB[1024];
	ld.param.u64 	%rd6, [_Z15matrixAddKernelPfS_S_ii_param_0];
	ld.param.u64 	%rd7, [_Z15matrixAddKernelPfS_S_ii_param_1];
	ld.param.u64 	%rd5, [_Z15matrixAddKernelPfS_S_ii_param_2];
	ld.param.u32 	%r14, [_Z15matrixAddKernelPfS_S_ii_param_3];
	ld.param.u32 	%r15, [_Z15matrixAddKernelPfS_S_ii_param_4];
	cvta.to.global.u64 	%rd1, %rd7;
	cvta.to.global.u64 	%rd2, %rd6;
	mov.u32 	%r20, %ctaid.y;
	mov.u32 	%r21, %ntid.y;
	mov.u32 	%r1, %tid.y;
	mad.lo.s32 	%r2, %r20, %r21, %r1;
	mov.u32 	%r22, %ctaid.x;
	mov.u32 	%r23, %ntid.x;
	mov.u32 	%r3, %tid.x;
	mad.lo.s32 	%r4, %r22, %r23, %r3;
	mov.u32 	%r24, _ZZ15matrixAddKernelPfS_S_iiE7sharedA;
	add.s32 	%r54, %r24, 32;
	mov.b32 	%r56, -16;
	mov.b32 	%r55, 32;
	mov.b32 	%r53, 0;
$L__BB0_1:
	add.s32 	%r25, %r56, 16;
	setp.lt.s32 	%p1, %r25, %r14;
	mov.u32 	%r26, _ZZ15matrixAddKernelPfS_S_iiE7sharedB;
	add.s32 	%r9, %r26, %r55;
	@%p1 bra 	$L__BB0_3;
	mov.b32 	%r27, 0;
	st.shared.u32 	[%r54+-32], %r27;
	st.shared.u32 	[%r9+-32], %r27;
	st.shared.u32 	[%r54+-28], %r27;
	st.shared.u32 	[%r9+-28], %r27;
	st.shared.u32 	[%r54+-24], %r27;
	st.shared.u32 	[%r9+-24], %r27;
	st.shared.u32 	[%r54+-20], %r27;
	st.shared.u32 	[%r9+-20], %r27;
	st.shared.u32 	[%r54+-16], %r27;
	st.shared.u32 	[%r9+-16], %r27;
	st.shared.u32 	[%r54+-12], %r27;
	st.shared.u32 	[%r9+-12], %r27;
	st.shared.u32 	[%r54+-8], %r27;
	st.shared.u32 	[%r9+-8], %r27;
	st.shared.u32 	[%r54+-4], %r27;
	st.shared.u32 	[%r9+-4], %r27;
	st.shared.u32 	[%r54], %r27;
	st.shared.u32 	[%r9], %r27;
	st.shared.u32 	[%r54+4], %r27;
	st.shared.u32 	[%r9+4], %r27;
	st.shared.u32 	[%r54+8], %r27;
	st.shared.u32 	[%r9+8], %r27;
	st.shared.u32 	[%r54+12], %r27;
	st.shared.u32 	[%r9+12], %r27;
	st.shared.u32 	[%r54+16], %r27;
	st.shared.u32 	[%r9+16], %r27;
	st.shared.u32 	[%r54+20], %r27;
	st.shared.u32 	[%r9+20], %r27;
	st.shared.u32 	[%r54+24], %r27;
	st.shared.u32 	[%r9+24], %r27;
	st.shared.u32 	[%r54+28], %r27;
	st.shared.u32 	[%r9+28], %r27;
	bra.uni 	$L__BB0_52;
$L__BB0_3:
	setp.lt.s32 	%p2, %r15, 1;
	mul.wide.u32 	%rd8, %r53, 4;
	add.s64 	%rd3, %rd2, %rd8;
	add.s64 	%rd4, %rd1, %rd8;
	@%p2 bra 	$L__BB0_5;
	ld.global.f32 	%f34, [%rd3];
	st.shared.f32 	[%r54+-32], %f34;
	ld.global.f32 	%f68, [%rd4];
	bra.uni 	$L__BB0_6;
$L__BB0_5:
	mov.b32 	%r28, 0;
	st.shared.u32 	[%r54+-32], %r28;
	mov.f32 	%f68, 0f00000000;
$L__BB0_6:
	setp.gt.s32 	%p3, %r15, 1;
	st.shared.f32 	[%r9+-32], %f68;
	@%p3 bra 	$L__BB0_8;
	mov.b32 	%r29, 0;
	st.shared.u32 	[%r54+-28], %r29;
	mov.f32 	%f69, 0f00000000;
	bra.uni 	$L__BB0_9;
$L__BB0_8:
	ld.global.f32 	%f36, [%rd3+4];
	st.shared.f32 	[%r54+-28], %f36;
	ld.global.f32 	%f69, [%rd4+4];
$L__BB0_9:
	setp.gt.s32 	%p4, %r15, 2;
	st.shared.f32 	[%r9+-28], %f69;
	@%p4 bra 	$L__BB0_11;
	mov.b32 	%r30, 0;
	st.shared.u32 	[%r54+-24], %r30;
	mov.f32 	%f70, 0f00000000;
	bra.uni 	$L__BB0_12;
$L__BB0_11:
	ld.global.f32 	%f38, [%rd3+8];
	st.shared.f32 	[%r54+-24], %f38;
	ld.global.f32 	%f70, [%rd4+8];
$L__BB0_12:
	setp.gt.s32 	%p5, %r15, 3;
	st.shared.f32 	[%r9+-24], %f70;
	@%p5 bra 	$L__BB0_14;
	mov.b32 	%r31, 0;
	st.shared.u32 	[%r54+-20], %r31;
	mov.f32 	%f71, 0f00000000;
	bra.uni 	$L__BB0_15;
$L__BB0_14:
	ld.global.f32 	%f40, [%rd3+12];
	st.shared.f32 	[%r54+-20], %f40;
	ld.global.f32 	%f71, [%rd4+12];
$L__BB0_15:
	setp.gt.s32 	%p6, %r15, 4;
	st.shared.f32 	[%r9+-20], %f71;
	@%p6 bra 	$L__BB0_17;
	mov.b32 	%r32, 0;
	st.shared.u32 	[%r54+-16], %r32;
	mov.f32 	%f72, 0f00000000;
	bra.uni 	$L__BB0_18;
$L__BB0_17:
	ld.global.f32 	%f42, [%rd3+16];
	st.shared.f32 	[%r54+-16], %f42;
	ld.global.f32 	%f72, [%rd4+16];
$L__BB0_18:
	setp.gt.s32 	%p7, %r15, 5;
	st.shared.f32 	[%r9+-16], %f72;
	@%p7 bra 	$L__BB0_20;
	mov.b32 	%r33, 0;
	st.shared.u32 	[%r54+-12], %r33;
	mov.f32 	%f73, 0f00000000;
	bra.uni 	$L__BB0_21;
$L__BB0_20:
	ld.global.f32 	%f44, [%rd3+20];
	st.shared.f32 	[%r54+-12], %f44;
	ld.global.f32 	%f73, [%rd4+20];
$L__BB0_21:
	setp.gt.s32 	%p8, %r15, 6;
	st.shared.f32 	[%r9+-12], %f73;
	@%p8 bra 	$L__BB0_23;
	mov.b32 	%r34, 0;
	st.shared.u32 	[%r54+-8], %r34;
	mov.f32 	%f74, 0f00000000;
	bra.uni 	$L__BB0_24;
$L__BB0_23:
	ld.global.f32 	%f46, [%rd3+24];
	st.shared.f32 	[%r54+-8], %f46;
	ld.global.f32 	%f74, [%rd4+24];
$L__BB0_24:
	setp.gt.s32 	%p9, %r15, 7;
	st.shared.f32 	[%r9+-8], %f74;
	@%p9 bra 	$L__BB0_26;
	mov.b32 	%r35, 0;
	st.shared.u32 	[%r54+-4], %r35;
	mov.f32 	%f75, 0f00000000;
	bra.uni 	$L__BB0_27;
$L__BB0_26:
	ld.global.f32 	%f48, [%rd3+28];
	st.shared.f32 	[%r54+-4], %f48;
	ld.global.f32 	%f75, [%rd4+28];
$L__BB0_27:
	setp.gt.s32 	%p10, %r15, 8;
	st.shared.f32 	[%r9+-4], %f75;
	@%p10 bra 	$L__BB0_29;
	mov.b32 	%r36, 0;
	st.shared.u32 	[%r54], %r36;
	mov.f32 	%f76, 0f00000000;
	bra.uni 	$L__BB0_30;
$L__BB0_29:
	ld.global.f32 	%f50, [%rd3+32];
	st.shared.f32 	[%r54], %f50;
	ld.global.f32 	%f76, [%rd4+32];
$L__BB0_30:
	setp.gt.s32 	%p11, %r15, 9;
	st.shared.f32 	[%r9], %f76;
	@%p11 bra 	$L__BB0_32;
	mov.b32 	%r37, 0;
	st.shared.u32 	[%r54+4], %r37;
	mov.f32 	%f77, 0f00000000;
	bra.uni 	$L__BB0_33;
$L__BB0_32:
	ld.global.f32 	%f52, [%rd3+36];
	st.shared.f32 	[%r54+4], %f52;
	ld.global.f32 	%f77, [%rd4+36];
$L__BB0_33:
	setp.gt.s32 	%p12, %r15, 10;
	st.shared.f32 	[%r9+4], %f77;
	@%p12 bra 	$L__BB0_35;
	mov.b32 	%r38, 0;
	st.shared.u32 	[%r54+8], %r38;
	mov.f32 	%f78, 0f00000000;
	bra.uni 	$L__BB0_36;
$L__BB0_35:
	ld.global.f32 	%f54, [%rd3+40];
	st.shared.f32 	[%r54+8], %f54;
	ld.global.f32 	%f78, [%rd4+40];
$L__BB0_36:
	setp.gt.s32 	%p13, %r15, 11;
	st.shared.f32 	[%r9+8], %f78;
	@%p13 bra 	$L__BB0_38;
	mov.b32 	%r39, 0;
	st.shared.u32 	[%r54+12], %r39;
	mov.f32 	%f79, 0f00000000;
	bra.uni 	$L__BB0_39;
$L__BB0_38:
	ld.global.f32 	%f56, [%rd3+44];
	st.shared.f32 	[%r54+12], %f56;
	ld.global.f32 	%f79, [%rd4+44];
$L__BB0_39:
	setp.gt.s32 	%p14, %r15, 12;
	st.shared.f32 	[%r9+12], %f79;
	@%p14 bra 	$L__BB0_41;
	mov.b32 	%r40, 0;
	st.shared.u32 	[%r54+16], %r40;
	mov.f32 	%f80, 0f00000000;
	bra.uni 	$L__BB0_42;
$L__BB0_41:
	ld.global.f32 	%f58, [%rd3+48];
	st.shared.f32 	[%r54+16], %f58;
	ld.global.f32 	%f80, [%rd4+48];
$L__BB0_42:
	setp.gt.s32 	%p15, %r15, 13;
	st.shared.f32 	[%r9+16], %f80;
	@%p15 bra 	$L__BB0_44;
	mov.b32 	%r41, 0;
	st.shared.u32 	[%r54+20], %r41;
	mov.f32 	%f81, 0f00000000;
	bra.uni 	$L__BB0_45;
$L__BB0_44:
	ld.global.f32 	%f60, [%rd3+52];
	st.shared.f32 	[%r54+20], %f60;
	ld.global.f32 	%f81, [%rd4+52];
$L__BB0_45:
	setp.gt.s32 	%p16, %r15, 14;
	st.shared.f32 	[%r9+20], %f81;
	@%p16 bra 	$L__BB0_47;
	mov.b32 	%r42, 0;
	st.shared.u32 	[%r54+24], %r42;
	mov.f32 	%f82, 0f00000000;
	bra.uni 	$L__BB0_48;
$L__BB0_47:
	ld.global.f32 	%f62, [%rd3+56];
	st.shared.f32 	[%r54+24], %f62;
	ld.global.f32 	%f82, [%rd4+56];
$L__BB0_48:
	setp.gt.s32 	%p17, %r15, 15;
	st.shared.f32 	[%r9+24], %f82;
	@%p17 bra 	$L__BB0_50;
	mov.b32 	%r43, 0;
	st.shared.u32 	[%r54+28], %r43;
	mov.f32 	%f83, 0f00000000;
	bra.uni 	$L__BB0_51;
$L__BB0_50:
	ld.global.f32 	%f64, [%rd3+60];
	st.shared.f32 	[%r54+28], %f64;
	ld.global.f32 	%f83, [%rd4+60];
$L__BB0_51:
	st.shared.f32 	[%r9+28], %f83;
$L__BB0_52:
	add.s32 	%r56, %r56, 1;
	add.s32 	%r55, %r55, 64;
	add.s32 	%r54, %r54, 64;
	add.s32 	%r53, %r53, %r15;
	setp.ne.s32 	%p18, %r55, 1056;
	@%p18 bra 	$L__BB0_1;
	bar.sync 	0;
	setp.ge.s32 	%p19, %r2, %r14;
	setp.ge.s32 	%p20, %r4, %r15;
	or.pred  	%p21, %p19, %p20;
	@%p21 bra 	$L__BB0_55;
	shl.b32 	%r44, %r1, 6;
	add.s32 	%r46, %r24, %r44;
	shl.b32 	%r47, %r3, 2;
	add.s32 	%r48, %r46, %r47;
	ld.shared.f32 	%f65, [%r48];
	add.s32 	%r50, %r26, %r44;
	add.s32 	%r51, %r50, %r47;
	ld.shared.f32 	%f66, [%r51];
	add.f32 	%f67, %f65, %f66;
	mad.lo.s32 	%r52, %r15, %r2, %r4;
	cvta.to.global.u64 	%rd9, %rd5;
	mul.wide.s32 	%rd10, %r52, 4;
	add.s64 	%rd11, %rd9, %rd10;
	st.global.f32 	[%rd11], %f67;
$L__BB0_55:
	ret;

}


// ===== COMPILED SASS (sm_100) =====

	.target	sm_100

	.elftype	@"ET_EXEC"


//--------------------- .note.nv.tkinfo           --------------------------
	.section	.note.nv.tkinfo,"",@"SHT_NOTE"
	.sectionflags	@"SHF_NOTE_NV_TKINFO"
	.tkinfo
        /*0018*/ 	.word	0x00000002
        /*0030*/ 	.string	""
        /*0030*/ 	.string	"ptxas"
        /*0030*/ 	.string	"Cuda compilation tools, release 13.0, V13.0.88"
        /*0030*/ 	.string	"Build cuda_13.0.r13.0/compiler.36424714_0"
        /*0030*/ 	.string	"-arch sm_100 -m 64 "



//--------------------- .note.nv.cuinfo           --------------------------
	.section	.note.nv.cuinfo,"",@"SHT_NOTE"
	.sectionflags	@"SHF_NOTE_NV_CUINFO"
        /*0018*/ 	.short	0x0002
        /*001a*/ 	.short	0x0064
        /*001c*/ 	.short	0x0082
	.zero		2


//--------------------- .nv.info                  --------------------------
	.section	.nv.info,"",@"SHT_CUDA_INFO"
	.align	4


	//----- nvinfo : EIATTR_REGCOUNT
	.align		4
        /*0000*/ 	.byte	0x04, 0x2f
        /*0002*/ 	.short	(.L_1 - .L_0)
	.align		4
.L_0:
        /*0004*/ 	.word	index@(_Z15matrixAddKernelPfS_S_ii)
        /*0008*/ 	.word	0x0000001e


	//----- nvinfo : EIATTR_FRAME_SIZE
	.align		4
.L_1:
        /*000c*/ 	.byte	0x04, 0x11
        /*000e*/ 	.short	(.L_3 - .L_2)
	.align		4
.L_2:
        /*0010*/ 	.word	index@(_Z15matrixAddKernelPfS_S_ii)
        /*0014*/ 	.word	0x00000000


	//----- nvinfo : EIATTR_MIN_STACK_SIZE
	.align		4
.L_3:
        /*0018*/ 	.byte	0x04, 0x12
        /*001a*/ 	.short	(.L_5 - .L_4)
	.align		4
.L_4:
        /*001c*/ 	.word	index@(_Z15matrixAddKernelPfS_S_ii)
        /*0020*/ 	.word	0x00000000
.L_5:


//--------------------- .nv.compat                --------------------------
	.section	.nv.compat,"",@"SHT_CUDA_COMPAT_INFO"
	.align	4
        /*0000*/ 	.byte	0x02, 0x09, 0x00, 0x00, 0x02, 0x02, 0x01, 0x00, 0x02, 0x05, 0x05, 0x00, 0x03, 0x07, 0x01, 0x01
        /*0010*/ 	.byte	0x02, 0x03, 0x00, 0x00, 0x02, 0x06, 0x01, 0x00, 0x04, 0x0b, 0x08, 0x00, 0x09, 0x00, 0x00, 0x00
        /*0020*/ 	.byte	0x00, 0x00, 0x00, 0x00


//--------------------- .nv.info._Z15matrixAddKernelPfS_S_ii --------------------------
	.section	.nv.info._Z15matrixAddKernelPfS_S_ii,"",@"SHT_CUDA_INFO"
	.sectionflags	@""
	.align	4


	//----- nvinfo : EIATTR_CUDA_API_VERSION
	.align		4
        /*0000*/ 	.byte	0x04, 0x37
        /*0002*/ 	.short	(.L_7 - .L_6)
.L_6:
        /*0004*/ 	.word	0x00000082


	//----- nvinfo : EIATTR_KPARAM_INFO
	.align		4
.L_7:
        /*0008*/ 	.byte	0x04, 0x17
        /*000a*/ 	.short	(.L_9 - .L_8)
.L_8:
        /*000c*/ 	.word	0x00000000
        /*0010*/ 	.short	0x0004
        /*0012*/ 	.short	0x001c
        /*0014*/ 	.byte	0x00, 0xf0, 0x11, 0x00


	//----- nvinfo : EIATTR_KPARAM_INFO
	.align		4
.L_9:
        /*0018*/ 	.byte	0x04, 0x17
        /*001a*/ 	.short	(.L_11 - .L_10)
.L_10:
        /*001c*/ 	.word	0x00000000
        /*0020*/ 	.short	0x0003
        /*0022*/ 	.short	0x0018
        /*0024*/ 	.byte	0x00, 0xf0, 0x11, 0x00


	//----- nvinfo : EIATTR_KPARAM_INFO
	.align		4
.L_11:
        /*0028*/ 	.byte	0x04, 0x17
        /*002a*/ 	.short	(.L_13 - .L_12)
.L_12:
        /*002c*/ 	.word	0x00000000
        /*0030*/ 	.short	0x0002
        /*0032*/ 	.short	0x0010
        /*0034*/ 	.byte	0x00, 0xf5, 0x21, 0x00


	//----- nvinfo : EIATTR_KPARAM_INFO
	.align		4
.L_13:
        /*0038*/ 	.byte	0x04, 0x17
        /*003a*/ 	.short	(.L_15 - .L_14)
.L_14:
        /*003c*/ 	.word	0x00000000
        /*0040*/ 	.short	0x0001
        /*0042*/ 	.short	0x0008
        /*0044*/ 	.byte	0x00, 0xf5, 0x21, 0x00


	//----- nvinfo : EIATTR_KPARAM_INFO
	.align		4
.L_15:
        /*0048*/ 	.byte	0x04, 0x17
        /*004a*/ 	.short	(.L_17 - .L_16)
.L_16:
        /*004c*/ 	.word	0x00000000
        /*0050*/ 	.short	0x0000
        /*0052*/ 	.short	0x0000
        /*0054*/ 	.byte	0x00, 0xf5, 0x21, 0x00


	//----- nvinfo : EIATTR_SPARSE_MMA_MASK
	.align		4
.L_17:
        /*0058*/ 	.byte	0x03, 0x50
        /*005a*/ 	.short	0x0000


	//----- nvinfo : EIATTR_MAXREG_COUNT
	.align		4
        /*005c*/ 	.byte	0x03, 0x1b
        /*005e*/ 	.short	0x00ff


	//----- nvinfo : EIATTR_NUM_BARRIERS
	.align		4
        /*0060*/ 	.byte	0x02, 0x4c
        /*0062*/ 	.byte	0x01
	.zero		1


	//----- nvinfo : EIATTR_MERCURY_ISA_VERSION
	.align		4
        /*0064*/ 	.byte	0x03, 0x5f
        /*0066*/ 	.short	0x0101


	//----- nvinfo : EIATTR_VRC_CTA_INIT_COUNT
	.align		4
        /*0068*/ 	.byte	0x02, 0x4a
	.zero		1
	.zero		1


	//----- nvinfo : EIATTR_EXIT_INSTR_OFFSETS
	.align		4
        /*006c*/ 	.byte	0x04, 0x1c
        /*006e*/ 	.short	(.L_19 - .L_18)


	//   ....[0]....
.L_18:
        /*0070*/ 	.word	0x00000b70


	//   ....[1]....
        /*0074*/ 	.word	0x00000c30


	//----- nvinfo : EIATTR_CBANK_PARAM_SIZE
	.align		4
.L_19:
        /*0078*/ 	.byte	0x03, 0x19
        /*007a*/ 	.short	0x0020


	//----- nvinfo : EIATTR_PARAM_CBANK
	.align		4
        /*007c*/ 	.byte	0x04, 0x0a
        /*007e*/ 	.short	(.L_21 - .L_20)
	.align		4
.L_20:
        /*0080*/ 	.word	index@(.nv.constant0._Z15matrixAddKernelPfS_S_ii)
        /*0084*/ 	.short	0x0380
        /*0086*/ 	.short	0x0020


	//----- nvinfo : EIATTR_SW_WAR
	.align		4
.L_21:
        /*0088*/ 	.byte	0x04, 0x36
        /*008a*/ 	.short	(.L_23 - .L_22)
.L_22:
        /*008c*/ 	.word	0x00000008
.L_23:


//--------------------- .nv.callgraph             --------------------------
	.section	.nv.callgraph,"",@"SHT_CUDA_CALLGRAPH"
	.align	4
	.sectionentsize	8
	.align		4
        /*0000*/ 	.word	0x00000000
	.align		4
        /*0004*/ 	.word	0xffffffff
	.align		4
        /*0008*/ 	.word	0x00000000
	.align		4
        /*000c*/ 	.word	0xfffffffe
	.align		4
        /*0010*/ 	.word	0x00000000
	.align		4
        /*0014*/ 	.word	0xfffffffd
	.align		4
        /*0018*/ 	.word	0x00000000
	.align		4
        /*001c*/ 	.word	0xfffffffc


//--------------------- .text._Z15matrixAddKernelPfS_S_ii --------------------------
	.section	.text._Z15matrixAddKernelPfS_S_ii,"ax",@progbits
	.align	128
        .global         _Z15matrixAddKernelPfS_S_ii
        .type           _Z15matrixAddKernelPfS_S_ii,@function
        .size           _Z15matrixAddKernelPfS_S_ii,(.L_x_4 - _Z15matrixAddKernelPfS_S_ii)
        .other          _Z15matrixAddKernelPfS_S_ii,@"STO_CUDA_ENTRY STV_DEFAULT"
_Z15matrixAddKernelPfS_S_ii:
.text._Z15matrixAddKernelPfS_S_ii:
[----:B------:R-:W-:Y:S01]  /*0000*/  LDC R1, c[0x0][0x37c] ;  /* 0x0000df00ff017b82 */ /* 0x000fe20000000800 */
[----:B------:R-:W0:Y:S07]  /*0010*/  S2R R12, SR_TID.X ;  /* 0x00000000000c7919 */ /* 0x000e2e0000002100 */
[----:B------:R-:W1:Y:S01]  /*0020*/  S2UR UR5, SR_CgaCtaId ;  /* 0x00000000000579c3 */ /* 0x000e620000008800 */
[----:B------:R-:W-:Y:S01]  /*0030*/  UMOV UR4, 0x400 ;  /* 0x0000040000047882 */ /* 0x000fe20000000000 */
[----:B------:R-:W-:Y:S01]  /*0040*/  IMAD.MOV.U32 R15, RZ, RZ, RZ ;  /* 0x000000ffff0f7224 */ /* 0x000fe200078e00ff */
[----:B------:R-:W2:Y:S01]  /*0050*/  S2R R10, SR_TID.Y ;  /* 0x00000000000a7919 */ /* 0x000ea20000002200 */
[----:B------:R-:W3:Y:S04]  /*0060*/  LDCU.64 UR10, c[0x0][0x358] ;  /* 0x00006b00ff0a77ac */ /* 0x000ee80008000a00 */
[----:B------:R-:W2:Y:S01]  /*0070*/  LDC R11, c[0x0][0x364] ;  /* 0x0000d900ff0b7b82 */ /* 0x000ea20000000800 */
[----:B------:R-:W4:Y:S07]  /*0080*/  LDCU UR12, c[0x0][0x398] ;  /* 0x00007300ff0c77ac */ /* 0x000f2e0008000800 */
[----:B------:R-:W0:Y:S08]  /*0090*/  S2UR UR9, SR_CTAID.X ;  /* 0x00000000000979c3 */ /* 0x000e300000002500 */
[----:B------:R-:W0:Y:S01]  /*00a0*/  LDC R13, c[0x0][0x360] ;  /* 0x0000d800ff0d7b82 */ /* 0x000e220000000800 */
[----:B-1----:R-:W-:-:S02]  /*00b0*/  ULEA UR6, UR5, UR4, 0x18 ;  /* 0x0000000405067291 */ /* 0x002fc4000f8ec0ff */
[----:B------:R-:W-:Y:S02]  /*00c0*/  UIADD3 UR4, UPT, UPT, UR4, 0x400, URZ ;  /* 0x0000040004047890 */ /* 0x000fe4000fffe0ff */
[----:B------:R-:W-:Y:S02]  /*00d0*/  UIADD3 UR7, UPT, UPT, UR6, 0x20, URZ ;  /* 0x0000002006077890 */ /* 0x000fe4000fffe0ff */
[----:B------:R-:W-:Y:S01]  /*00e0*/  ULEA UR4, UR5, UR4, 0x18 ;  /* 0x0000000405047291 */ /* 0x000fe2000f8ec0ff */
[----:B------:R-:W2:Y:S02]  /*00f0*/  S2UR UR8, SR_CTAID.Y ;  /* 0x00000000000879c3 */ /* 0x000ea40000002600 */
[----:B------:R-:W-:-:S06]  /*0100*/  UMOV UR5, 0xfffffff0 ;  /* 0xfffffff000057882 */ /* 0x000fcc0000000000 */
[----:B------:R-:W1:Y:S08]  /*0110*/  LDC R0, c[0x0][0x39c] ;  /* 0x0000e700ff007b82 */ /* 0x000e700000000800 */
[----:B------:R-:W1:Y:S01]  /*0120*/  LDC.64 R2, c[0x0][0x380] ;  /* 0x0000e000ff027b82 */ /* 0x000e620000000a00 */
[----:B0-----:R-:W-:-:S07]  /*0130*/  IMAD R13, R13, UR9, R12 ;  /* 0x000000090d0d7c24 */ /* 0x001fce000f8e020c */
[----:B------:R-:W0:Y:S01]  /*0140*/  LDC.64 R4, c[0x0][0x388] ;  /* 0x0000e200ff047b82 */ /* 0x000e220000000a00 */
[----:B--2---:R-:W-:Y:S01]  /*0150*/  IMAD R11, R11, UR8, R10 ;  /* 0x000000080b0b7c24 */ /* 0x004fe2000f8e020a */
[----:B---34-:R-:W-:-:S06]  /*0160*/  UMOV UR8, 0x20 ;  /* 0x0000002000087882 */ /* 0x018fcc0000000000 */
.L_x_2:
[----:B------:R-:W-:Y:S02]  /*0170*/  UIADD3 UR9, UPT, UPT, UR5, 0x10, URZ ;  /* 0x0000001005097890 */ /* 0x000fe4000fffe0ff */
[----:B------:R-:W-:Y:S02]  /*0180*/  UIADD3 UR13, UPT, UPT, UR4, UR8, URZ ;  /* 0x00000008040d7290 */ /* 0x000fe4000fffe0ff */
[----:B------:R-:W-:Y:S02]  /*0190*/  UISETP.GE.AND UP0, UPT, UR9, UR12, UPT ;  /* 0x0000000c0900728c */ /* 0x000fe4000bf06270 */
[----:B------:R-:W-:-:S04]  /*01a0*/  UIADD3 UR8, UPT, UPT, UR8, 0x40, URZ ;  /* 0x0000004008087890 */ /* 0x000fc8000fffe0ff */
[----:B------:R-:W-:-:S03]  /*01b0*/  UISETP.NE.AND UP1, UPT, UR8, 0x420, UPT ;  /* 0x000004200800788c */ /* 0x000fc6000bf25270 */
[----:B--2---:R-:W-:Y:S08]  /*01c0*/  BRA.U !UP0, `(.L_x_0) ;  /* 0x0000000108847547 */ /* 0x004ff0000b800000 */
[----:B------:R-:W-:Y:S04]  /*01d0*/  STS [UR7+-0x20], RZ ;  /* 0xffffe0ffff007988 */ /* 0x000fe80008000807 */
        /* <DEDUP_REMOVED lines=15> */
[----:B------:R-:W-:Y:S04]  /*02d0*/  STS [UR7], RZ ;  /* 0x000000ffff007988 */ /* 0x000fe80008000807 */
[----:B------:R-:W-:Y:S04]  /*02e0*/  STS [UR13], RZ ;  /* 0x000000ffff007988 */ /* 0x000fe8000800080d */
[----:B------:R-:W-:Y:S04]  /*02f0*/  STS [UR7+0x4], RZ ;  /* 0x000004ffff007988 */ /* 0x000fe80008000807 */
        /* <DEDUP_REMOVED lines=12> */
[----:B------:R-:W-:Y:S01]  /*03c0*/  STS [UR13+0x1c], RZ ;  /* 0x00001cffff007988 */ /* 0x000fe2000800080d */
[----:B------:R-:W-:Y:S05]  /*03d0*/  BRA `(.L_x_1) ;  /* 0x0000000400c87947 */ /* 0x000fea0003800000 */
.L_x_0:
[C---:B-1----:R-:W-:Y:S01]  /*03e0*/  ISETP.GE.AND P0, PT, R0.reuse, 0x1, PT ;  /* 0x000000010000780c */ /* 0x042fe20003f06270 */
[C---:B0-----:R-:W-:Y:S01]  /*03f0*/  IMAD.WIDE.U32 R8, R15.reuse, 0x4, R4 ;  /* 0x000000040f087825 */ /* 0x041fe200078e0004 */
[C---:B------:R-:W-:Y:S02]  /*0400*/  ISETP.GT.AND P3, PT, R0.reuse, 0x1, PT ;  /* 0x000000010000780c */ /* 0x040fe40003f64270 */
[----:B------:R-:W-:Y:S01]  /*0410*/  ISETP.GT.AND P5, PT, R0, 0x2, PT ;  /* 0x000000020000780c */ /* 0x000fe20003fa4270 */
[----:B------:R-:W-:-:S08]  /*0420*/  IMAD.WIDE.U32 R6, R15, 0x4, R2 ;  /* 0x000000040f067825 */ /* 0x000fd000078e0002 */
[----:B------:R-:W2:Y:S02]  /*0430*/  @P0 LDG.E R16, desc[UR10][R8.64] ;  /* 0x0000000a08100981 */ /* 0x000ea4000c1e1900 */
[----:B------:R-:W-:Y:S02]  /*0440*/  @!P3 IMAD.MOV.U32 R17, RZ, RZ, RZ ;  /* 0x000000ffff11b224 */ /* 0x000fe400078e00ff */
[----:B------:R-:W3:Y:S01]  /*0450*/  @P0 LDG.E R14, desc[UR10][R6.64] ;  /* 0x0000000a060e0981 */ /* 0x000ee2000c1e1900 */
[----:B------:R-:W-:-:S03]  /*0460*/  ISETP.GT.AND P1, PT, R0, 0x3, PT ;  /* 0x000000030000780c */ /* 0x000fc60003f24270 */
[----:B------:R-:W4:Y:S01]  /*0470*/  @P3 LDG.E R18, desc[UR10][R6.64+0x4] ;  /* 0x0000040a06123981 */ /* 0x000f22000c1e1900 */
[----:B------:R-:W-:-:S03]  /*0480*/  @!P5 IMAD.MOV.U32 R19, RZ, RZ, RZ ;  /* 0x000000ffff13d224 */ /* 0x000fc600078e00ff */
[----:B------:R-:W5:Y:S04]  /*0490*/  @P3 LDG.E R17, desc[UR10][R8.64+0x4] ;  /* 0x0000040a08113981 */ /* 0x000f68000c1e1900 */
[----:B------:R-:W5:Y:S04]  /*04a0*/  @P5 LDG.E R20, desc[UR10][R6.64+0x8] ;  /* 0x0000080a06145981 */ /* 0x000f68000c1e1900 */
[----:B------:R-:W5:Y:S04]  /*04b0*/  @P5 LDG.E R19, desc[UR10][R8.64+0x8] ;  /* 0x0000080a08135981 */ /* 0x000f68000c1e1900 */
[----:B------:R-:W5:Y:S01]  /*04c0*/  @P1 LDG.E R21, desc[UR10][R6.64+0xc] ;  /* 0x00000c0a06151981 */ /* 0x000f62000c1e1900 */
[----:B------:R-:W-:-:S02]  /*04d0*/  ISETP.GT.AND P2, PT, R0, 0x4, PT ;  /* 0x000000040000780c */ /* 0x000fc40003f44270 */
[C---:B------:R-:W-:Y:S01]  /*04e0*/  ISETP.GT.AND P4, PT, R0.reuse, 0x5, PT ;  /* 0x000000050000780c */ /* 0x040fe20003f84270 */
[----:B------:R-:W-:Y:S01]  /*04f0*/  @!P0 IMAD.MOV.U32 R16, RZ, RZ, RZ ;  /* 0x000000ffff108224 */ /* 0x000fe200078e00ff */
[----:B---3--:R0:W-:Y:S04]  /*0500*/  @P0 STS [UR7+-0x20], R14 ;  /* 0xffffe00eff000988 */ /* 0x0081e80008000807 */
[----:B------:R-:W-:Y:S01]  /*0510*/  @!P0 STS [UR7+-0x20], RZ ;  /* 0xffffe0ffff008988 */ /* 0x000fe20008000807 */
[----:B------:R-:W-:-:S03]  /*0520*/  ISETP.GT.AND P0, PT, R0, 0x8, PT ;  /* 0x000000080000780c */ /* 0x000fc60003f04270 */
[----:B--2---:R1:W-:Y:S01]  /*0530*/  STS [UR13+-0x20], R16 ;  /* 0xffffe010ff007988 */ /* 0x0043e2000800080d */
[----:B0-----:R-:W-:-:S03]  /*0540*/  @!P1 MOV R14, RZ ;  /* 0x000000ff000e9202 */ /* 0x001fc60000000f00 */
[----:B------:R-:W-:Y:S04]  /*0550*/  @!P3 STS [UR7+-0x1c], RZ ;  /* 0xffffe4ffff00b988 */ /* 0x000fe80008000807 */
[----:B----4-:R0:W-:Y:S01]  /*0560*/  @P3 STS [UR7+-0x1c], R18 ;  /* 0xffffe412ff003988 */ /* 0x0101e20008000807 */
[C---:B------:R-:W-:Y:S01]  /*0570*/  ISETP.GT.AND P3, PT, R0.reuse, 0x6, PT ;  /* 0x000000060000780c */ /* 0x040fe20003f64270 */
[----:B-1----:R-:W-:Y:S02]  /*0580*/  @!P2 IMAD.MOV.U32 R16, RZ, RZ, RZ ;  /* 0x000000ffff10a224 */ /* 0x002fe400078e00ff */
[----:B-----5:R1:W-:Y:S04]  /*0590*/  STS [UR13+-0x1c], R17 ;  /* 0xffffe411ff007988 */ /* 0x0203e8000800080d */
[----:B------:R-:W-:Y:S04]  /*05a0*/  @!P5 STS [UR7+-0x18], RZ ;  /* 0xffffe8ffff00d988 */ /* 0x000fe80008000807 */
[----:B------:R2:W-:Y:S01]  /*05b0*/  @P5 STS [UR7+-0x18], R20 ;  /* 0xffffe814ff005988 */ /* 0x0005e20008000807 */
[----:B------:R-:W-:Y:S01]  /*05c0*/  ISETP.GT.AND P5, PT, R0, 0x7, PT ;  /* 0x000000070000780c */ /* 0x000fe20003fa4270 */
[----:B0-----:R-:W-:-:S02]  /*05d0*/  @!P4 IMAD.MOV.U32 R18, RZ, RZ, RZ ;  /* 0x000000ffff12c224 */ /* 0x001fc400078e00ff */
[----:B------:R-:W3:Y:S04]  /*05e0*/  @P1 LDG.E R14, desc[UR10][R8.64+0xc] ;  /* 0x00000c0a080e1981 */ /* 0x000ee8000c1e1900 */
[----:B-1----:R-:W4:Y:S01]  /*05f0*/  @P2 LDG.E R17, desc[UR10][R6.64+0x10] ;  /* 0x0000100a06112981 */ /* 0x002f22000c1e1900 */
[----:B--2---:R-:W-:-:S03]  /*0600*/  @!P3 IMAD.MOV.U32 R20, RZ, RZ, RZ ;  /* 0x000000ffff14b224 */ /* 0x004fc600078e00ff */
[----:B------:R0:W-:Y:S04]  /*0610*/  STS [UR13+-0x18], R19 ;  /* 0xffffe813ff007988 */ /* 0x0001e8000800080d */
[----:B------:R-:W2:Y:S04]  /*0620*/  @P2 LDG.E R16, desc[UR10][R8.64+0x10] ;  /* 0x0000100a08102981 */ /* 0x000ea8000c1e1900 */
[----:B------:R-:W-:Y:S04]  /*0630*/  @!P1 STS [UR7+-0x14], RZ ;  /* 0xffffecffff009988 */ /* 0x000fe80008000807 */
[----:B------:R1:W-:Y:S04]  /*0640*/  @P1 STS [UR7+-0x14], R21 ;  /* 0xffffec15ff001988 */ /* 0x0003e80008000807 */
[----:B0-----:R-:W5:Y:S04]  /*0650*/  @P4 LDG.E R19, desc[UR10][R6.64+0x14] ;  /* 0x0000140a06134981 */ /* 0x001f68000c1e1900 */
[----:B------:R-:W5:Y:S01]  /*0660*/  @P4 LDG.E R18, desc[UR10][R8.64+0x14] ;  /* 0x0000140a08124981 */ /* 0x000f62000c1e1900 */
[----:B-1----:R-:W-:-:S03]  /*0670*/  @!P5 MOV R21, RZ ;  /* 0x000000ff0015d202 */ /* 0x002fc60000000f00 */
[----:B------:R-:W5:Y:S04]  /*0680*/  @P3 LDG.E R22, desc[UR10][R6.64+0x18] ;  /* 0x0000180a06163981 */ /* 0x000f68000c1e1900 */
[----:B------:R-:W5:Y:S04]  /*0690*/  @P3 LDG.E R20, desc[UR10][R8.64+0x18] ;  /* 0x0000180a08143981 */ /* 0x000f68000c1e1900 */
[----:B------:R-:W5:Y:S04]  /*06a0*/  @P5 LDG.E R23, desc[UR10][R6.64+0x1c] ;  /* 0x00001c0a06175981 */ /* 0x000f68000c1e1900 */
[----:B------:R-:W5:Y:S04]  /*06b0*/  @P5 LDG.E R21, desc[UR10][R8.64+0x1c] ;  /* 0x00001c0a08155981 */ /* 0x000f68000c1e1900 */
[----:B------:R-:W5:Y:S01]  /*06c0*/  @P0 LDG.E R25, desc[UR10][R6.64+0x20] ;  /* 0x0000200a06190981 */ /* 0x000f62000c1e1900 */
[----:B------:R-:W-:Y:S01]  /*06d0*/  ISETP.GT.AND P1, PT, R0, 0x9, PT ;  /* 0x000000090000780c */ /* 0x000fe20003f24270 */
[----:B------:R-:W-:-:S06]  /*06e0*/  @!P0 IMAD.MOV.U32 R24, RZ, RZ, RZ ;  /* 0x000000ffff188224 */ /* 0x000fcc00078e00ff */
[----:B------:R-:W5:Y:S06]  /*06f0*/  @P0 LDG.E R24, desc[UR10][R8.64+0x20] ;  /* 0x0000200a08180981 */ /* 0x000f6c000c1e1900 */
[----:B------:R-:W5:Y:S01]  /*0700*/  @P1 LDG.E R26, desc[UR10][R6.64+0x24] ;  /* 0x0000240a061a1981 */ /* 0x000f62000c1e1900 */
[----:B------:R-:W-:-:S13]  /*0710*/  ISETP.GT.AND P6, PT, R0, 0xf, PT ;  /* 0x0000000f0000780c */ /* 0x000fda0003fc4270 */
[----:B------:R-:W5:Y:S04]  /*0720*/  @P6 LDG.E R27, desc[UR10][R6.64+0x3c] ;  /* 0x00003c0a061b6981 */ /* 0x000f68000c1e1900 */
[----:B---3--:R0:W-:Y:S04]  /*0730*/  STS [UR13+-0x14], R14 ;  /* 0xffffec0eff007988 */ /* 0x0081e8000800080d */
[----:B------:R-:W-:Y:S04]  /*0740*/  @!P2 STS [UR7+-0x10], RZ ;  /* 0xfffff0ffff00a988 */ /* 0x000fe80008000807 */
[----:B----4-:R-:W-:Y:S04]  /*0750*/  @P2 STS [UR7+-0x10], R17 ;  /* 0xfffff011ff002988 */ /* 0x010fe80008000807 */
[----:B--2---:R1:W-:Y:S04]  /*0760*/  STS [UR13+-0x10], R16 ;  /* 0xfffff010ff007988 */ /* 0x0043e8000800080d */
[----:B------:R-:W-:Y:S01]  /*0770*/  @!P4 STS [UR7+-0xc], RZ ;  /* 0xfffff4ffff00c988 */ /* 0x000fe20008000807 */
[----:B------:R-:W-:-:S03]  /*0780*/  ISETP.GT.AND P2, PT, R0, 0xb, PT ;  /* 0x0000000b0000780c */ /* 0x000fc60003f44270 */
[----:B-----5:R-:W-:Y:S04]  /*0790*/  @P4 STS [UR7+-0xc], R19 ;  /* 0xfffff413ff004988 */ /* 0x020fe80008000807 */
[----:B------:R2:W-:Y:S04]  /*07a0*/  STS [UR13+-0xc], R18 ;  /* 0xfffff412ff007988 */ /* 0x0005e8000800080d */
[----:B------:R-:W-:Y:S04]  /*07b0*/  @!P3 STS [UR7+-0x8], RZ ;  /* 0xfffff8ffff00b988 */ /* 0x000fe80008000807 */
[----:B------:R-:W-:Y:S01]  /*07c0*/  @P3 STS [UR7+-0x8], R22 ;  /* 0xfffff816ff003988 */ /* 0x000fe20008000807 */
[----:B------:R-:W-:-:S03]  /*07d0*/  ISETP.GT.AND P3, PT, R0, 0xa, PT ;  /* 0x0000000a0000780c */ /* 0x000fc60003f64270 */
[----:B------:R3:W-:Y:S04]  /*07e0*/  STS [UR13+-0x8], R20 ;  /* 0xfffff814ff007988 */ /* 0x0007e8000800080d */
[----:B------:R-:W-:Y:S04]  /*07f0*/  @!P5 STS [UR7+-0x4], RZ ;  /* 0xfffffcffff00d988 */ /* 0x000fe80008000807 */
[----:B------:R-:W-:Y:S04]  /*0800*/  @P5 STS [UR7+-0x4], R23 ;  /* 0xfffffc17ff005988 */ /* 0x000fe80008000807 */
[----:B------:R4:W-:Y:S04]  /*0810*/  STS [UR13+-0x4], R21 ;  /* 0xfffffc15ff007988 */ /* 0x0009e8000800080d */
[----:B------:R-:W-:Y:S04]  /*0820*/  @!P0 STS [UR7], RZ ;  /* 0x000000ffff008988 */ /* 0x000fe80008000807 */
[----:B------:R-:W-:Y:S01]  /*0830*/  @P0 STS [UR7], R25 ;  /* 0x00000019ff000988 */ /* 0x000fe20008000807 */
[C---:B------:R-:W-:Y:S01]  /*0840*/  ISETP.GT.AND P0, PT, R0.reuse, 0xc, PT ;  /* 0x0000000c0000780c */ /* 0x040fe20003f04270 */
[----:B0-----:R-:W-:Y:S01]  /*0850*/  @!P1 IMAD.MOV.U32 R14, RZ, RZ, RZ ;  /* 0x000000ffff0e9224 */ /* 0x001fe200078e00ff */
[C---:B------:R-:W-:Y:S01]  /*0860*/  ISETP.GT.AND P4, PT, R0.reuse, 0xd, PT ;  /* 0x0000000d0000780c */ /* 0x040fe20003f84270 */
[----:B-1----:R-:W-:Y:S01]  /*0870*/  @!P3 IMAD.MOV.U32 R16, RZ, RZ, RZ ;  /* 0x000000ffff10b224 */ /* 0x002fe200078e00ff */
[----:B------:R-:W-:Y:S01]  /*0880*/  ISETP.GT.AND P5, PT, R0, 0xe, PT ;  /* 0x0000000e0000780c */ /* 0x000fe20003fa4270 */
[----:B------:R-:W5:Y:S01]  /*0890*/  @P3 LDG.E R17, desc[UR10][R6.64+0x28] ;  /* 0x0000280a06113981 */ /* 0x000f62000c1e1900 */
[----:B--2---:R-:W-:-:S03]  /*08a0*/  @!P2 MOV R18, RZ ;  /* 0x000000ff0012a202 */ /* 0x004fc60000000f00 */
[----:B------:R-:W2:Y:S04]  /*08b0*/  @P1 LDG.E R14, desc[UR10][R8.64+0x24] ;  /* 0x0000240a080e1981 */ /* 0x000ea8000c1e1900 */
[----:B------:R-:W5:Y:S01]  /*08c0*/  @P3 LDG.E R16, desc[UR10][R8.64+0x28] ;  /* 0x0000280a08103981 */ /* 0x000f62000c1e1900 */
[----:B---3--:R-:W-:Y:S02]  /*08d0*/  @!P0 IMAD.MOV.U32 R20, RZ, RZ, RZ ;  /* 0x000000ffff148224 */ /* 0x008fe400078e00ff */
[----:B------:R-:W-:Y:S01]  /*08e0*/  @!P4 IMAD.MOV.U32 R22, RZ, RZ, RZ ;  /* 0x000000ffff16c224 */ /* 0x000fe200078e00ff */
[----:B------:R-:W3:Y:S04]  /*08f0*/  @P2 LDG.E R19, desc[UR10][R6.64+0x2c] ;  /* 0x00002c0a06132981 */ /* 0x000ee8000c1e1900 */
[----:B------:R-:W3:Y:S04]  /*0900*/  @P2 LDG.E R18, desc[UR10][R8.64+0x2c] ;  /* 0x00002c0a08122981 */ /* 0x000ee8000c1e1900 */
[----:B------:R0:W-:Y:S04]  /*0910*/  STS [UR13], R24 ;  /* 0x00000018ff007988 */ /* 0x0001e8000800080d */
[----:B----4-:R-:W4:Y:S01]  /*0920*/  @P0 LDG.E R21, desc[UR10][R6.64+0x30] ;  /* 0x0000300a06150981 */ /* 0x010f22000c1e1900 */
[----:B0-----:R-:W-:-:S03]  /*0930*/  @!P5 MOV R24, RZ ;  /* 0x000000ff0018d202 */ /* 0x001fc60000000f00 */
[----:B------:R-:W4:Y:S04]  /*0940*/  @P0 LDG.E R20, desc[UR10][R8.64+0x30] ;  /* 0x0000300a08140981 */ /* 0x000f28000c1e1900 */
[----:B------:R-:W-:Y:S04]  /*0950*/  @!P1 STS [UR7+0x4], RZ ;  /* 0x000004ffff009988 */ /* 0x000fe80008000807 */
[----:B------:R0:W-:Y:S04]  /*0960*/  @P1 STS [UR7+0x4], R26 ;  /* 0x0000041aff001988 */ /* 0x0001e80008000807 */
[----:B------:R-:W4:Y:S01]  /*0970*/  @P4 LDG.E R23, desc[UR10][R6.64+0x34] ;  /* 0x0000340a06174981 */ /* 0x000f22000c1e1900 */
[----:B0-----:R-:W-:-:S03]  /*0980*/  @!P6 IMAD.MOV.U32 R26, RZ, RZ, RZ ;  /* 0x000000ffff1ae224 */ /* 0x001fc600078e00ff */
[----:B------:R-:W4:Y:S04]  /*0990*/  @P4 LDG.E R22, desc[UR10][R8.64+0x34] ;  /* 0x0000340a08164981 */ /* 0x000f28000c1e1900 */
[----:B------:R-:W4:Y:S04]  /*09a0*/  @P5 LDG.E R25, desc[UR10][R6.64+0x38] ;  /* 0x0000380a06195981 */ /* 0x000f28000c1e1900 */
[----:B------:R-:W4:Y:S04]  /*09b0*/  @P5 LDG.E R24, desc[UR10][R8.64+0x38] ;  /* 0x0000380a08185981 */ /* 0x000f28000c1e1900 */
[----:B------:R-:W4:Y:S04]  /*09c0*/  @P6 LDG.E R26, desc[UR10][R8.64+0x3c] ;  /* 0x00003c0a081a6981 */ /* 0x000f28000c1e1900 */
[----:B--2---:R2:W-:Y:S04]  /*09d0*/  STS [UR13+0x4], R14 ;  /* 0x0000040eff007988 */ /* 0x0045e8000800080d */
[----:B------:R-:W-:Y:S04]  /*09e0*/  @!P3 STS [UR7+0x8], RZ ;  /* 0x000008ffff00b988 */ /* 0x000fe80008000807 */
[----:B-----5:R2:W-:Y:S04]  /*09f0*/  @P3 STS [UR7+0x8], R17 ;  /* 0x00000811ff003988 */ /* 0x0205e80008000807 */
[----:B------:R2:W-:Y:S04]  /*0a00*/  STS [UR13+0x8], R16 ;  /* 0x00000810ff007988 */ /* 0x0005e8000800080d */
[----:B------:R-:W-:Y:S04]  /*0a10*/  @!P2 STS [UR7+0xc], RZ ;  /* 0x00000cffff00a988 */ /* 0x000fe80008000807 */
[----:B---3--:R2:W-:Y:S04]  /*0a20*/  @P2 STS [UR7+0xc], R19 ;  /* 0x00000c13ff002988 */ /* 0x0085e80008000807 */
[----:B------:R2:W-:Y:S04]  /*0a30*/  STS [UR13+0xc], R18 ;  /* 0x00000c12ff007988 */ /* 0x0005e8000800080d */
[----:B------:R-:W-:Y:S04]  /*0a40*/  @!P0 STS [UR7+0x10], RZ ;  /* 0x000010ffff008988 */ /* 0x000fe80008000807 */
[----:B----4-:R2:W-:Y:S04]  /*0a50*/  @P0 STS [UR7+0x10], R21 ;  /* 0x00001015ff000988 */ /* 0x0105e80008000807 */
[----:B------:R2:W-:Y:S04]  /*0a60*/  STS [UR13+0x10], R20 ;  /* 0x00001014ff007988 */ /* 0x0005e8000800080d */
[----:B------:R-:W-:Y:S04]  /*0a70*/  @!P4 STS [UR7+0x14], RZ ;  /* 0x000014ffff00c988 */ /* 0x000fe80008000807 */
[----:B------:R2:W-:Y:S04]  /*0a80*/  @P4 STS [UR7+0x14], R23 ;  /* 0x00001417ff004988 */ /* 0x0005e80008000807 */
[----:B------:R2:W-:Y:S04]  /*0a90*/  STS [UR13+0x14], R22 ;  /* 0x00001416ff007988 */ /* 0x0005e8000800080d */
[----:B------:R-:W-:Y:S04]  /*0aa0*/  @!P5 STS [UR7+0x18], RZ ;  /* 0x000018ffff00d988 */ /* 0x000fe80008000807 */
[----:B------:R2:W-:Y:S04]  /*0ab0*/  @P5 STS [UR7+0x18], R25 ;  /* 0x00001819ff005988 */ /* 0x0005e80008000807 */
[----:B------:R2:W-:Y:S04]  /*0ac0*/  STS [UR13+0x18], R24 ;  /* 0x00001818ff007988 */ /* 0x0005e8000800080d */
[----:B------:R-:W-:Y:S04]  /*0ad0*/  @!P6 STS [UR7+0x1c], RZ ;  /* 0x00001cffff00e988 */ /* 0x000fe80008000807 */
[----:B------:R2:W-:Y:S04]  /*0ae0*/  @P6 STS [UR7+0x1c], R27 ;  /* 0x00001c1bff006988 */ /* 0x0005e80008000807 */
[----:B------:R2:W-:Y:S02]  /*0af0*/  STS [UR13+0x1c], R26 ;  /* 0x00001c1aff007988 */ /* 0x0005e4000800080d */
.L_x_1:
[----:B-1----:R-:W-:Y:S01]  /*0b00*/  IMAD.IADD R15, R15, 0x1, R0 ;  /* 0x000000010f0f7824 */ /* 0x002fe200078e0200 */
[----:B------:R-:W-:Y:S02]  /*0b10*/  UIADD3 UR5, UPT, UPT, UR5, 0x1, URZ ;  /* 0x0000000105057890 */ /* 0x000fe4000fffe0ff */
[----:B------:R-:W-:Y:S01]  /*0b20*/  UIADD3 UR7, UPT, UPT, UR7, 0x40, URZ ;  /* 0x0000004007077890 */ /* 0x000fe2000fffe0ff */
[----:B------:R-:W-:Y:S11]  /*0b30*/  BRA.U UP1, `(.L_x_2) ;  /* 0xfffffff5018c7547 */ /* 0x000ff6000b83ffff */
[----:B------:R-:W-:Y:S01]  /*0b40*/  BAR.SYNC.DEFER_BLOCKING 0x0 ;  /* 0x0000000000007b1d */ /* 0x000fe20000010000 */
[----:B------:R-:W-:-:S04]  /*0b50*/  ISETP.GE.AND P0, PT, R13, R0, PT ;  /* 0x000000000d00720c */ /* 0x000fc80003f06270 */
[----:B------:R-:W-:-:S13]  /*0b60*/  ISETP.GE.OR P0, PT, R11, UR12, P0 ;  /* 0x0000000c0b007c0c */ /* 0x000fda0008706670 */
[----:B------:R-:W-:Y:S05]  /*0b70*/  @P0 EXIT ;  /* 0x000000000000094d */ /* 0x000fea0003800000 */
[C---:B0-----:R-:W-:Y:S01]  /*0b80*/  LEA R5, R10.reuse, UR4, 0x6 ;  /* 0x000000040a057c11 */ /* 0x041fe2000f8e30ff */
[----:B------:R-:W-:Y:S01]  /*0b90*/  IMAD R11, R11, R0, R13 ;  /* 0x000000000b0b7224 */ /* 0x000fe200078e020d */
[----:B------:R-:W-:-:S03]  /*0ba0*/  LEA R3, R10, UR6, 0x6 ;  /* 0x000000060a037c11 */ /* 0x000fc6000f8e30ff */
[C---:B------:R-:W-:Y:S01]  /*0bb0*/  IMAD R5, R12.reuse, 0x4, R5 ;  /* 0x000000040c057824 */ /* 0x040fe200078e0205 */
[----:B------:R-:W-:Y:S02]  /*0bc0*/  LEA R4, R12, R3, 0x2 ;  /* 0x000000030c047211 */ /* 0x000fe400078e10ff */
[----:B------:R-:W0:Y:S03]  /*0bd0*/  LDC.64 R2, c[0x0][0x390] ;  /* 0x0000e400ff027b82 */ /* 0x000e260000000a00 */
[----:B------:R-:W-:Y:S04]  /*0be0*/  LDS R5, [R5] ;  /* 0x0000000005057984 */ /* 0x000fe80000000800 */
[----:B------:R-:W1:Y:S01]  /*0bf0*/  LDS R4, [R4] ;  /* 0x0000000004047984 */ /* 0x000e620000000800 */
[----:B0-----:R-:W-:-:S04]  /*0c00*/  IMAD.WIDE R2, R11, 0x4, R2 ;  /* 0x000000040b027825 */ /* 0x001fc800078e0202 */
[----:B-1----:R-:W-:-:S05]  /*0c10*/  FADD R7, R4, R5 ;  /* 0x0000000504077221 */ /* 0x002fca0000000000 */
[----:B------:R-:W-:Y:S01]  /*0c20*/  STG.E desc[UR10][R2.64], R7 ;  /* 0x0000000702007986 */ /* 0x000fe2000c10190a */
[----:B------:R-:W-:Y:S05]  /*0c30*/  EXIT ;  /* 0x000000000000794d */ /* 0x000fea0003800000 */
.L_x_3:
[----:B------:R-:W-:-:S00]  /*0c40*/  BRA `(.L_x_3) ;  /* 0xfffffffc00fc7947 */ /* 0x000fc0000383ffff */
[----:B------:R-:W-:-:S00]  /*0c50*/  NOP ;  /* 0x0000000000007918 */ /* 0x000fc00000000000 */
        /* <DEDUP_REMOVED lines=10> */
.L_x_4:


//--------------------- .nv.shared._Z15matrixAddKernelPfS_S_ii --------------------------
	.section	.nv.shared._Z15matrixAddKernelPfS_S_ii,"aw",@nobits
	.sectionflags	@""
	.align	4
.nv.shared._Z15matrixAddKernelPfS_S_ii:
	.zero		3072


//--------------------- .nv.shared.reserved.0     --------------------------
	.section	.nv.shared.reserved.0,"aw",@nobits
	.weak		__nv_reservedSMEM_offset_0_alias
	.size		__nv_reservedSMEM_offset_0_alias, 0, 64
	.other		__nv_reservedSMEM_offset_0_alias,@"STO_CUDA_RESERVED_SHARED STV_DEFAULT"
__nv_reservedSMEM_offset_0_alias:
	.zero		0
	.zero		64


//--------------------- .nv.constant0._Z15matrixAddKernelPfS_S_ii --------------------------
	.section	.nv.constant0._Z15matrixAddKernelPfS_S_ii,"a",@progbits
	.sectionflags	@""
	.align	4
.nv.constant0._Z15matrixAddKernelPfS_S_ii:
	.zero		928


//--------------------- SYMBOLS --------------------------

	.type		.nv.reservedSmem.offset0,@object
	.size		.nv.reservedSmem.offset0,0x4
	.type		.nv.reservedSmem.cap,@object
	.size		.nv.reservedSmem.cap,0x4
